	.headerflags	@"EF_CUDA_TEXMODE_UNIFIED EF_CUDA_64BIT_ADDRESS EF_CUDA_ACCELERATORS EF_CUDA_SM90 EF_CUDA_VIRTUAL_SM(EF_CUDA_SM90)"
	.elftype	@"ET_EXEC"


//--------------------- .nv.info                  --------------------------
	.section	.nv.info,"",@"SHT_CUDA_INFO"
	.align	4


	//----- nvinfo : EIATTR_REGCOUNT
	.align		4
        /*0000*/ 	.byte	0x04, 0x2f
        /*0002*/ 	.short	(.L_3 - .L_2)
	.align		4
.L_2:
        /*0004*/ 	.word	index@(triton_poi_fused__native_batch_norm_legit_no_training_hardtanh_6)
        /*0008*/ 	.word	0x00000010


	//----- nvinfo : EIATTR_MIN_STACK_SIZE
	.align		4
.L_3:
        /*000c*/ 	.byte	0x04, 0x12
        /*000e*/ 	.short	(.L_5 - .L_4)
	.align		4
.L_4:
        /*0010*/ 	.word	index@(triton_poi_fused__native_batch_norm_legit_no_training_hardtanh_6)
        /*0014*/ 	.word	0x00000000


	//----- nvinfo : EIATTR_FRAME_SIZE
	.align		4
.L_5:
        /*0018*/ 	.byte	0x04, 0x11
        /*001a*/ 	.short	(.L_7 - .L_6)
	.align		4
.L_6:
        /*001c*/ 	.word	index@(triton_poi_fused__native_batch_norm_legit_no_training_hardtanh_6)
        /*0020*/ 	.word	0x00000000


	//----- nvinfo : EIATTR_MIN_STACK_SIZE
	.align		4
.L_7:
        /*0024*/ 	.byte	0x04, 0x12
        /*0026*/ 	.short	(.L_9 - .L_8)
	.align		4
.L_8:
        /*0028*/ 	.word	index@(triton_poi_fused__native_batch_norm_legit_no_training_hardtanh_6)
        /*002c*/ 	.word	0x00000000
.L_9:


//--------------------- .nv.info.triton_poi_fused__native_batch_norm_legit_no_training_hardtanh_6 --------------------------
	.section	.nv.info.triton_poi_fused__native_batch_norm_legit_no_training_hardtanh_6,"",@"SHT_CUDA_INFO"
	.sectionflags	@""
	.align	4


	//----- nvinfo : EIATTR_CUDA_API_VERSION
	.align		4
        /*0000*/ 	.byte	0x04, 0x37
        /*0002*/ 	.short	(.L_11 - .L_10)
.L_10:
        /*0004*/ 	.word	0x0000007c


	//----- nvinfo : EIATTR_KPARAM_INFO
	.align		4
.L_11:
        /*0008*/ 	.byte	0x04, 0x17
        /*000a*/ 	.short	(.L_13 - .L_12)
.L_12:
        /*000c*/ 	.word	0x00000000
        /*0010*/ 	.short	0x0006
        /*0012*/ 	.short	0x0030
        /*0014*/ 	.byte	0x00, 0xf0, 0x11, 0x00


	//----- nvinfo : EIATTR_KPARAM_INFO
	.align		4
.L_13:
        /*0018*/ 	.byte	0x04, 0x17
        /*001a*/ 	.short	(.L_15 - .L_14)
.L_14:
        /*001c*/ 	.word	0x00000000
        /*0020*/ 	.short	0x0005
        /*0022*/ 	.short	0x0028
        /*0024*/ 	.byte	0x00, 0xf4, 0x21, 0x00


	//----- nvinfo : EIATTR_KPARAM_INFO
	.align		4
.L_15:
        /*0028*/ 	.byte	0x04, 0x17
        /*002a*/ 	.short	(.L_17 - .L_16)
.L_16:
        /*002c*/ 	.word	0x00000000
        /*0030*/ 	.short	0x0004
        /*0032*/ 	.short	0x0020
        /*0034*/ 	.byte	0x00, 0xf4, 0x21, 0x00


	//----- nvinfo : EIATTR_KPARAM_INFO
	.align		4
.L_17:
        /*0038*/ 	.byte	0x04, 0x17
        /*003a*/ 	.short	(.L_19 - .L_18)
.L_18:
        /*003c*/ 	.word	0x00000000
        /*0040*/ 	.short	0x0003
        /*0042*/ 	.short	0x0018
        /*0044*/ 	.byte	0x00, 0xf4, 0x21, 0x00


	//----- nvinfo : EIATTR_KPARAM_INFO
	.align		4
.L_19:
        /*0048*/ 	.byte	0x04, 0x17
        /*004a*/ 	.short	(.L_21 - .L_20)
.L_20:
        /*004c*/ 	.word	0x00000000
        /*0050*/ 	.short	0x0002
        /*0052*/ 	.short	0x0010
        /*0054*/ 	.byte	0x00, 0xf4, 0x21, 0x00


	//----- nvinfo : EIATTR_KPARAM_INFO
	.align		4
.L_21:
        /*0058*/ 	.byte	0x04, 0x17
        /*005a*/ 	.short	(.L_23 - .L_22)
.L_22:
        /*005c*/ 	.word	0x00000000
        /*0060*/ 	.short	0x0001
        /*0062*/ 	.short	0x0008
        /*0064*/ 	.byte	0x00, 0xf4, 0x21, 0x00


	//----- nvinfo : EIATTR_KPARAM_INFO
	.align		4
.L_23:
        /*0068*/ 	.byte	0x04, 0x17
        /*006a*/ 	.short	(.L_25 - .L_24)
.L_24:
        /*006c*/ 	.word	0x00000000
        /*0070*/ 	.short	0x0000
        /*0072*/ 	.short	0x0000
        /*0074*/ 	.byte	0x00, 0xf4, 0x21, 0x00


	//----- nvinfo : EIATTR_SPARSE_MMA_MASK
	.align		4
.L_25:
        /*0078*/ 	.byte	0x03, 0x50
        /*007a*/ 	.short	0x0000


	//----- nvinfo : EIATTR_MAXREG_COUNT
	.align		4
        /*007c*/ 	.byte	0x03, 0x1b
        /*007e*/ 	.short	0x00ff


	//----- nvinfo : EIATTR_EXIT_INSTR_OFFSETS
	.align		4
        /*0080*/ 	.byte	0x04, 0x1c
        /*0082*/ 	.short	(.L_27 - .L_26)


	//   ....[0]....
.L_26:
        /*0084*/ 	.word	0x00000430


	//----- nvinfo : EIATTR_REQNTID
	.align		4
.L_27:
        /*0088*/ 	.byte	0x04, 0x10
        /*008a*/ 	.short	(.L_29 - .L_28)
.L_28:
        /*008c*/ 	.word	0x00000100
        /*0090*/ 	.word	0x00000001
        /*0094*/ 	.word	0x00000001


	//----- nvinfo : EIATTR_CBANK_PARAM_SIZE
	.align		4
.L_29:
        /*0098*/ 	.byte	0x03, 0x19
        /*009a*/ 	.short	0x0034


	//----- nvinfo : EIATTR_PARAM_CBANK
	.align		4
        /*009c*/ 	.byte	0x04, 0x0a
        /*009e*/ 	.short	(.L_31 - .L_30)
	.align		4
.L_30:
        /*00a0*/ 	.word	index@(.nv.constant0.triton_poi_fused__native_batch_norm_legit_no_training_hardtanh_6)
        /*00a4*/ 	.short	0x0210
        /*00a6*/ 	.short	0x0034


	//----- nvinfo : EIATTR_SW_WAR
	.align		4
.L_31:
        /*00a8*/ 	.byte	0x04, 0x36
        /*00aa*/ 	.short	(.L_33 - .L_32)
.L_32:
        /*00ac*/ 	.word	0x00000008
.L_33:


//--------------------- .nv.callgraph             --------------------------
	.section	.nv.callgraph,"",@"SHT_CUDA_CALLGRAPH"
	.align	4
	.sectionentsize	8
	.align		4
        /*0000*/ 	.word	0x00000000
	.align		4
        /*0004*/ 	.word	0xffffffff
	.align		4
        /*0008*/ 	.word	0x00000000
	.align		4
        /*000c*/ 	.word	0xfffffffe
	.align		4
        /*0010*/ 	.word	0x00000000
	.align		4
        /*0014*/ 	.word	0xfffffffd
	.align		4
        /*0018*/ 	.word	0x00000000
	.align		4
        /*001c*/ 	.word	0xfffffffc


//--------------------- .nv.constant4             --------------------------
	.section	.nv.constant4,"a",@progbits
	.align	8
	.align		8
.nv.constant4:
        /*0000*/ 	.dword	_$_str
	.align		8
        /*0008*/ 	.dword	_$_str_$_2


//--------------------- .text.triton_poi_fused__native_batch_norm_legit_no_training_hardtanh_6 --------------------------
	.section	.text.triton_poi_fused__native_batch_norm_legit_no_training_hardtanh_6,"ax",@progbits
	.align	128
        .global         triton_poi_fused__native_batch_norm_legit_no_training_hardtanh_6
        .type           triton_poi_fused__native_batch_norm_legit_no_training_hardtanh_6,@function
        .size           triton_poi_fused__native_batch_norm_legit_no_training_hardtanh_6,(.L_x_1 - triton_poi_fused__native_batch_norm_legit_no_training_hardtanh_6)
        .other          triton_poi_fused__native_batch_norm_legit_no_training_hardtanh_6,@"STO_CUDA_ENTRY STV_DEFAULT"
triton_poi_fused__native_batch_norm_legit_no_training_hardtanh_6:
.text.triton_poi_fused__native_batch_norm_legit_no_training_hardtanh_6:
[----:B------:R-:W-:Y:S01]  /*0000*/  LDC R1, c[0x0][0x28] ;  /* 0x00000a00ff017b82 */ /* 0x000fe20000000800 */
[----:B------:R-:W1:Y:S07]  /*0010*/  S2R R0, SR_TID.X ;  /* 0x0000000000007919 */ /* 0x000e6e0000002100 */
[----:B------:R-:W2:Y:S01]  /*0020*/  LDC.64 R2, c[0x0][0x220] ;  /* 0x00008800ff027b82 */ /* 0x000ea20000000a00 */
[----:B------:R-:W-:Y:S01]  /*0030*/  ULDC.64 UR4, c[0x0][0x208] ;  /* 0x0000820000047ab9 */ /* 0x000fe20000000a00 */
[----:B------:R-:W3:Y:S06]  /*0040*/  S2R R7, SR_CTAID.X ;  /* 0x0000000000077919 */ /* 0x000eec0000002500 */
[----:B------:R-:W4:Y:S08]  /*0050*/  LDC.64 R8, c[0x0][0x228] ;  /* 0x00008a00ff087b82 */ /* 0x000f300000000a00 */
[----:B------:R-:W5:Y:S01]  /*0060*/  LDC.64 R10, c[0x0][0x230] ;  /* 0x00008c00ff0a7b82 */ /* 0x000f620000000a00 */
[----:B-1----:R-:W-:-:S02]  /*0070*/  SHF.L.U32 R0, R0, 0x1, RZ ;  /* 0x0000000100007819 */ /* 0x002fc400000006ff */
[----:B---3--:R-:W-:Y:S02]  /*0080*/  SHF.R.S32.HI R5, RZ, 0x16, R7 ;  /* 0x00000016ff057819 */ /* 0x008fe40000011407 */
[----:B------:R-:W-:Y:S02]  /*0090*/  LOP3.LUT R0, R0, 0x1fe, RZ, 0xc0, !PT ;  /* 0x000001fe00007812 */ /* 0x000fe400078ec0ff */
[----:B------:R-:W-:Y:S02]  /*00a0*/  SGXT R5, R5, 0x1 ;  /* 0x000000010505781a */ /* 0x000fe40000000200 */
[----:B------:R-:W-:Y:S02]  /*00b0*/  LEA R0, R7, R0, 0x9 ;  /* 0x0000000007007211 */ /* 0x000fe400078e48ff */
[----:B------:R-:W1:Y:S02]  /*00c0*/  LDC.64 R6, c[0x0][0x218] ;  /* 0x00008600ff067b82 */ /* 0x000e640000000a00 */
[----:B------:R-:W-:-:S04]  /*00d0*/  LEA.HI R5, R5, R0, RZ, 0x5 ;  /* 0x0000000005057211 */ /* 0x000fc800078f28ff */
[----:B------:R-:W-:-:S04]  /*00e0*/  LOP3.LUT R5, R5, 0xffffffe0, RZ, 0xc0, !PT ;  /* 0xffffffe005057812 */ /* 0x000fc800078ec0ff */
[----:B------:R-:W-:Y:S02]  /*00f0*/  IADD3 R13, R0, -R5, RZ ;  /* 0x80000005000d7210 */ /* 0x000fe40007ffe0ff */
[----:B------:R-:W3:Y:S03]  /*0100*/  LDC.64 R4, c[0x0][0x210] ;  /* 0x00008400ff047b82 */ /* 0x000ee60000000a00 */
[----:B--2---:R-:W-:-:S06]  /*0110*/  IMAD.WIDE R2, R13, 0x4, R2 ;  /* 0x000000040d027825 */ /* 0x004fcc00078e0202 */
[----:B------:R-:W2:Y:S01]  /*0120*/  LDG.E.EL.64 R2, desc[UR4][R2.64] ;  /* 0x0000000402027981 */ /* 0x000ea2000c2e1b00 */
[----:B-1----:R-:W-:-:S04]  /*0130*/  IMAD.WIDE R6, R13, 0x4, R6 ;  /* 0x000000040d067825 */ /* 0x002fc800078e0206 */
[C---:B----4-:R-:W-:Y:S02]  /*0140*/  IMAD.WIDE R8, R13.reuse, 0x4, R8 ;  /* 0x000000040d087825 */ /* 0x050fe400078e0208 */
[----:B------:R-:W4:Y:S02]  /*0150*/  LDG.E.EL.64 R6, desc[UR4][R6.64] ;  /* 0x0000000406067981 */ /* 0x000f24000c2e1b00 */
[----:B-----5:R-:W-:Y:S02]  /*0160*/  IMAD.WIDE R10, R13, 0x4, R10 ;  /* 0x000000040d0a7825 */ /* 0x020fe400078e020a */
[----:B------:R-:W5:Y:S02]  /*0170*/  LDG.E.EL.64 R8, desc[UR4][R8.64] ;  /* 0x0000000408087981 */ /* 0x000f64000c2e1b00 */
[----:B---3--:R-:W-:Y:S02]  /*0180*/  IMAD.WIDE R4, R0, 0x4, R4 ;  /* 0x0000000400047825 */ /* 0x008fe400078e0204 */
[----:B------:R-:W5:Y:S04]  /*0190*/  LDG.E.EL.64 R10, desc[UR4][R10.64] ;  /* 0x000000040a0a7981 */ /* 0x000f68000c2e1b00 */
[----:B------:R-:W4:Y:S01]  /*01a0*/  LDG.E.64 R4, desc[UR4][R4.64] ;  /* 0x0000000404047981 */ /* 0x000f22000c1e1b00 */
[----:B--2---:R-:W-:Y:S01]  /*01b0*/  FADD R2, R2, 9.9999997473787516356e-06 ;  /* 0x3727c5ac02027421 */ /* 0x004fe20000000000 */
[----:B------:R-:W-:-:S03]  /*01c0*/  FADD R3, R3, 9.9999997473787516356e-06 ;  /* 0x3727c5ac03037421 */ /* 0x000fc60000000000 */
[----:B------:R-:W1:Y:S08]  /*01d0*/  MUFU.SQRT R12, R2 ;  /* 0x00000002000c7308 */ /* 0x000e700000002000 */
[----:B------:R-:W2:Y:S01]  /*01e0*/  MUFU.SQRT R13, R3 ;  /* 0x00000003000d7308 */ /* 0x000ea20000002000 */
[C---:B-1----:R-:W-:Y:S02]  /*01f0*/  FSETP.GT.AND P0, PT, R12.reuse, 8.50705917302346158658e+37, PT ;  /* 0x7e8000000c00780b */ /* 0x042fe40003f04000 */
[----:B------:R-:W-:-:S02]  /*0200*/  FSETP.GEU.AND P2, PT, R12, 1.175494350822287508e-38, PT ;  /* 0x008000000c00780b */ /* 0x000fc40003f4e000 */
[C---:B--2---:R-:W-:Y:S02]  /*0210*/  FSETP.GT.AND P1, PT, R13.reuse, 8.50705917302346158658e+37, PT ;  /* 0x7e8000000d00780b */ /* 0x044fe40003f24000 */
[----:B------:R-:W-:-:S07]  /*0220*/  FSETP.GEU.AND P3, PT, R13, 1.175494350822287508e-38, PT ;  /* 0x008000000d00780b */ /* 0x000fce0003f6e000 */
[----:B------:R-:W-:Y:S01]  /*0230*/  @P0 FMUL R12, R12, 0.25 ;  /* 0x3e8000000c0c0820 */ /* 0x000fe20000400000 */
[----:B------:R-:W-:-:S03]  /*0240*/  HFMA2.MMA R2, -RZ, RZ, 1.625, 0 ;  /* 0x3e800000ff027435 */ /* 0x000fc600000001ff */
[----:B------:R-:W-:Y:S01]  /*0250*/  @!P2 FMUL R12, R12, 16777216 ;  /* 0x4b8000000c0ca820 */ /* 0x000fe20000400000 */
[----:B------:R-:W-:-:S04]  /*0260*/  @P1 FMUL R13, R13, 0.25 ;  /* 0x3e8000000d0d1820 */ /* 0x000fc80000400000 */
[----:B------:R-:W-:Y:S01]  /*0270*/  @!P3 FMUL R13, R13, 16777216 ;  /* 0x4b8000000d0db820 */ /* 0x000fe20000400000 */
[----:B------:R-:W1:Y:S01]  /*0280*/  MUFU.RCP R12, R12 ;  /* 0x0000000c000c7308 */ /* 0x000e620000001000 */
[----:B------:R-:W-:-:S07]  /*0290*/  FSEL R3, R2, 1, P0 ;  /* 0x3f80000002037808 */ /* 0x000fce0000000000 */
[----:B------:R-:W2:Y:S01]  /*02a0*/  MUFU.RCP R13, R13 ;  /* 0x0000000d000d7308 */ /* 0x000ea20000001000 */
[----:B------:R-:W-:Y:S01]  /*02b0*/  FSEL R2, R2, 1, P1 ;  /* 0x3f80000002027808 */ /* 0x000fe20000800000 */
[----:B------:R-:W-:Y:S01]  /*02c0*/  @!P2 FMUL R3, R3, 16777216 ;  /* 0x4b8000000303a820 */ /* 0x000fe20000400000 */
[----:B----4-:R-:W-:-:S03]  /*02d0*/  FADD R4, R4, -R6 ;  /* 0x8000000604047221 */ /* 0x010fc60000000000 */
[----:B------:R-:W-:Y:S01]  /*02e0*/  @!P3 FMUL R2, R2, 16777216 ;  /* 0x4b8000000202b820 */ /* 0x000fe20000400000 */
[----:B-1----:R-:W-:Y:S01]  /*02f0*/  FMUL R3, R12, R3 ;  /* 0x000000030c037220 */ /* 0x002fe20000400000 */
[----:B------:R-:W-:-:S03]  /*0300*/  FADD R5, R5, -R7 ;  /* 0x8000000705057221 */ /* 0x000fc60000000000 */
[----:B------:R-:W-:Y:S01]  /*0310*/  FMUL R7, R4, R3 ;  /* 0x0000000304077220 */ /* 0x000fe20000400000 */
[----:B--2---:R-:W-:-:S03]  /*0320*/  FMUL R2, R13, R2 ;  /* 0x000000020d027220 */ /* 0x004fc60000400000 */
[----:B-----5:R-:W-:Y:S01]  /*0330*/  FFMA R7, R8, R7, R10 ;  /* 0x0000000708077223 */ /* 0x020fe2000000000a */
[----:B------:R-:W-:Y:S02]  /*0340*/  FMUL R4, R5, R2 ;  /* 0x0000000205047220 */ /* 0x000fe40000400000 */
[----:B------:R-:W1:Y:S02]  /*0350*/  LDC.64 R2, c[0x0][0x238] ;  /* 0x00008e00ff027b82 */ /* 0x000e640000000a00 */
[----:B------:R-:W-:Y:S01]  /*0360*/  FFMA R4, R9, R4, R11 ;  /* 0x0000000409047223 */ /* 0x000fe2000000000b */
[----:B------:R-:W-:-:S04]  /*0370*/  FSETP.GTU.AND P0, PT, R7, RZ, PT ;  /* 0x000000ff0700720b */ /* 0x000fc80003f0c000 */
[C---:B------:R-:W-:Y:S02]  /*0380*/  FSETP.GTU.AND P1, PT, R4.reuse, RZ, PT ;  /* 0x000000ff0400720b */ /* 0x040fe40003f2c000 */
[----:B------:R-:W-:Y:S02]  /*0390*/  FSEL R6, R7, RZ, P0 ;  /* 0x000000ff07067208 */ /* 0x000fe40000000000 */
[----:B------:R-:W-:Y:S02]  /*03a0*/  FSEL R7, R4, RZ, P1 ;  /* 0x000000ff04077208 */ /* 0x000fe40000800000 */
[C---:B------:R-:W-:Y:S02]  /*03b0*/  FSETP.GEU.AND P2, PT, R6.reuse, 6, PT ;  /* 0x40c000000600780b */ /* 0x040fe40003f4e000 */
[----:B------:R-:W-:Y:S02]  /*03c0*/  FSETP.GEU.AND P3, PT, R7, 6, PT ;  /* 0x40c000000700780b */ /* 0x000fe40003f6e000 */
[----:B------:R-:W-:-:S02]  /*03d0*/  FSETP.NAN.AND P0, PT, R6, R6, PT ;  /* 0x000000060600720b */ /* 0x000fc40003f08000 */
[----:B------:R-:W-:Y:S01]  /*03e0*/  FSETP.NAN.AND P1, PT, R7, R7, PT ;  /* 0x000000070700720b */ /* 0x000fe20003f28000 */
[----:B-1----:R-:W-:-:S06]  /*03f0*/  IMAD.WIDE R2, R0, 0x4, R2 ;  /* 0x0000000400027825 */ /* 0x002fcc00078e0202 */
[----:B------:R-:W-:Y:S02]  /*0400*/  @P2 SEL R6, R6, 0x40c00000, P0 ;  /* 0x40c0000006062807 */ /* 0x000fe40000000000 */
[----:B------:R-:W-:-:S05]  /*0410*/  @P3 SEL R7, R7, 0x40c00000, P1 ;  /* 0x40c0000007073807 */ /* 0x000fca0000800000 */
[----:B------:R-:W-:Y:S01]  /*0420*/  STG.E.64 desc[UR4][R2.64], R6 ;  /* 0x0000000602007986 */ /* 0x000fe2000c101b04 */
[----:B------:R-:W-:Y:S05]  /*0430*/  EXIT ;  /* 0x000000000000794d */ /* 0x000fea0003800000 */
.L_x_0:
[----:B------:R-:W-:-:S00]  /*0440*/  BRA `(.L_x_0) ;  /* 0xfffffffc00fc7947 */ /* 0x000fc0000383ffff */
[----:B------:R-:W-:-:S00]  /*0450*/  NOP ;  /* 0x0000000000007918 */ /* 0x000fc00000000000 */
        /* <DEDUP_REMOVED lines=10> */
.L_x_1:


//--------------------- .nv.global.init           --------------------------
	.section	.nv.global.init,"aw",@progbits
.nv.global.init:
	.type		_$_str,@object
	.size		_$_str,(_$_str_$_2 - _$_str)
_$_str:
        /*0000*/ 	.byte	0x5f, 0x5f, 0x43, 0x55, 0x44, 0x41, 0x5f, 0x46, 0x54, 0x5a, 0x00
	.type		_$_str_$_2,@object
	.size		_$_str_$_2,(.L_1 - _$_str_$_2)
_$_str_$_2:
        /*000b*/ 	.byte	0x5f, 0x5f, 0x43, 0x55, 0x44, 0x41, 0x5f, 0x50, 0x52, 0x45, 0x43, 0x5f, 0x53, 0x51, 0x52, 0x54
        /*001b*/ 	.byte	0x00
.L_1:


//--------------------- .nv.constant0.triton_poi_fused__native_batch_norm_legit_no_training_hardtanh_6 --------------------------
	.section	.nv.constant0.triton_poi_fused__native_batch_norm_legit_no_training_hardtanh_6,"a",@progbits
	.sectionflags	@""
	.align	4
.nv.constant0.triton_poi_fused__native_batch_norm_legit_no_training_hardtanh_6:
	.zero		580
